//
// Generated by NVIDIA NVVM Compiler
//
// Compiler Build ID: CL-36424714
// Cuda compilation tools, release 13.0, V13.0.88
// Based on NVVM 20.0.0
//

.version 9.0
.target sm_100
.address_size 64

	// .globl	_Z9q2_add_1dPA8192_fS0_S0_

.visible .entry _Z9q2_add_1dPA8192_fS0_S0_(
	.param .u64 .ptr .align 1 _Z9q2_add_1dPA8192_fS0_S0__param_0,
	.param .u64 .ptr .align 1 _Z9q2_add_1dPA8192_fS0_S0__param_1,
	.param .u64 .ptr .align 1 _Z9q2_add_1dPA8192_fS0_S0__param_2
)
{
	.reg .b32 	%r<11>;
	.reg .b32 	%f<4>;
	.reg .b64 	%rd<15>;

	ld.param.u64 	%rd1, [_Z9q2_add_1dPA8192_fS0_S0__param_0];
	ld.param.u64 	%rd2, [_Z9q2_add_1dPA8192_fS0_S0__param_1];
	ld.param.u64 	%rd3, [_Z9q2_add_1dPA8192_fS0_S0__param_2];
	cvta.to.global.u64 	%rd4, %rd3;
	cvta.to.global.u64 	%rd5, %rd2;
	cvta.to.global.u64 	%rd6, %rd1;
	mov.u32 	%r1, %tid.x;
	mov.u32 	%r2, %ntid.x;
	mov.u32 	%r3, %ctaid.x;
	mad.lo.s32 	%r4, %r2, %r3, %r1;
	shr.s32 	%r5, %r4, 31;
	shr.u32 	%r6, %r5, 19;
	add.s32 	%r7, %r4, %r6;
	and.b32  	%r8, %r7, -8192;
	sub.s32 	%r9, %r4, %r8;
	shr.s32 	%r10, %r7, 13;
	mul.wide.s32 	%rd7, %r10, 32768;
	add.s64 	%rd8, %rd6, %rd7;
	mul.wide.s32 	%rd9, %r9, 4;
	add.s64 	%rd10, %rd8, %rd9;
	ld.global.f32 	%f1, [%rd10];
	add.s64 	%rd11, %rd5, %rd7;
	add.s64 	%rd12, %rd11, %rd9;
	ld.global.f32 	%f2, [%rd12];
	add.f32 	%f3, %f1, %f2;
	add.s64 	%rd13, %rd4, %rd7;
	add.s64 	%rd14, %rd13, %rd9;
	st.global.f32 	[%rd14], %f3;
	ret;

}
	// .globl	_Z9q2_add_2dPA8192_fS0_S0_
.visible .entry _Z9q2_add_2dPA8192_fS0_S0_(
	.param .u64 .ptr .align 1 _Z9q2_add_2dPA8192_fS0_S0__param_0,
	.param .u64 .ptr .align 1 _Z9q2_add_2dPA8192_fS0_S0__param_1,
	.param .u64 .ptr .align 1 _Z9q2_add_2dPA8192_fS0_S0__param_2
)
{
	.reg .b32 	%r<9>;
	.reg .b32 	%f<4>;
	.reg .b64 	%rd<15>;

	ld.param.u64 	%rd1, [_Z9q2_add_2dPA8192_fS0_S0__param_0];
	ld.param.u64 	%rd2, [_Z9q2_add_2dPA8192_fS0_S0__param_1];
	ld.param.u64 	%rd3, [_Z9q2_add_2dPA8192_fS0_S0__param_2];
	cvta.to.global.u64 	%rd4, %rd3;
	cvta.to.global.u64 	%rd5, %rd2;
	cvta.to.global.u64 	%rd6, %rd1;
	mov.u32 	%r1, %tid.x;
	mov.u32 	%r2, %ntid.x;
	mov.u32 	%r3, %ctaid.x;
	mad.lo.s32 	%r4, %r2, %r3, %r1;
	mov.u32 	%r5, %tid.y;
	mov.u32 	%r6, %ntid.y;
	mov.u32 	%r7, %ctaid.y;
	mad.lo.s32 	%r8, %r6, %r7, %r5;
	mul.wide.s32 	%rd7, %r4, 32768;
	add.s64 	%rd8, %rd6, %rd7;
	mul.wide.u32 	%rd9, %r8, 4;
	add.s64 	%rd10, %rd8, %rd9;
	ld.global.f32 	%f1, [%rd10];
	add.s64 	%rd11, %rd5, %rd7;
	add.s64 	%rd12, %rd11, %rd9;
	ld.global.f32 	%f2, [%rd12];
	add.f32 	%f3, %f1, %f2;
	add.s64 	%rd13, %rd4, %rd7;
	add.s64 	%rd14, %rd13, %rd9;
	st.global.f32 	[%rd14], %f3;
	ret;

}


// ===== COMPILED SASS (sm_100) =====

	.target	sm_100

	.elftype	@"ET_EXEC"


//--------------------- .note.nv.tkinfo           --------------------------
	.section	.note.nv.tkinfo,"",@"SHT_NOTE"
	.sectionflags	@"SHF_NOTE_NV_TKINFO"
	.tkinfo
        /*0018*/ 	.word	0x00000002
        /*0030*/ 	.string	""
        /*0030*/ 	.string	"ptxas"
        /*0030*/ 	.string	"Cuda compilation tools, release 13.0, V13.0.88"
        /*0030*/ 	.string	"Build cuda_13.0.r13.0/compiler.36424714_0"
        /*0030*/ 	.string	"-arch sm_100 -m 64 "



//--------------------- .note.nv.cuinfo           --------------------------
	.section	.note.nv.cuinfo,"",@"SHT_NOTE"
	.sectionflags	@"SHF_NOTE_NV_CUINFO"
        /*0018*/ 	.short	0x0002
        /*001a*/ 	.short	0x0064
        /*001c*/ 	.short	0x0082
	.zero		2


//--------------------- .nv.info                  --------------------------
	.section	.nv.info,"",@"SHT_CUDA_INFO"
	.align	4


	//----- nvinfo : EIATTR_REGCOUNT
	.align		4
        /*0000*/ 	.byte	0x04, 0x2f
        /*0002*/ 	.short	(.L_1 - .L_0)
	.align		4
.L_0:
        /*0004*/ 	.word	index@(_Z9q2_add_1dPA8192_fS0_S0_)
        /*0008*/ 	.word	0x0000000e


	//----- nvinfo : EIATTR_FRAME_SIZE
	.align		4
.L_1:
        /*000c*/ 	.byte	0x04, 0x11
        /*000e*/ 	.short	(.L_3 - .L_2)
	.align		4
.L_2:
        /*0010*/ 	.word	index@(_Z9q2_add_1dPA8192_fS0_S0_)
        /*0014*/ 	.word	0x00000000


	//----- nvinfo : EIATTR_REGCOUNT
	.align		4
.L_3:
        /*0018*/ 	.byte	0x04, 0x2f
        /*001a*/ 	.short	(.L_5 - .L_4)
	.align		4
.L_4:
        /*001c*/ 	.word	index@(_Z9q2_add_2dPA8192_fS0_S0_)
        /*0020*/ 	.word	0x0000000e


	//----- nvinfo : EIATTR_FRAME_SIZE
	.align		4
.L_5:
        /*0024*/ 	.byte	0x04, 0x11
        /*0026*/ 	.short	(.L_7 - .L_6)
	.align		4
.L_6:
        /*0028*/ 	.word	index@(_Z9q2_add_2dPA8192_fS0_S0_)
        /*002c*/ 	.word	0x00000000


	//----- nvinfo : EIATTR_MIN_STACK_SIZE
	.align		4
.L_7:
        /*0030*/ 	.byte	0x04, 0x12
        /*0032*/ 	.short	(.L_9 - .L_8)
	.align		4
.L_8:
        /*0034*/ 	.word	index@(_Z9q2_add_2dPA8192_fS0_S0_)
        /*0038*/ 	.word	0x00000000


	//----- nvinfo : EIATTR_MIN_STACK_SIZE
	.align		4
.L_9:
        /*003c*/ 	.byte	0x04, 0x12
        /*003e*/ 	.short	(.L_11 - .L_10)
	.align		4
.L_10:
        /*0040*/ 	.word	index@(_Z9q2_add_1dPA8192_fS0_S0_)
        /*0044*/ 	.word	0x00000000
.L_11:


//--------------------- .nv.compat                --------------------------
	.section	.nv.compat,"",@"SHT_CUDA_COMPAT_INFO"
	.align	4
        /*0000*/ 	.byte	0x02, 0x09, 0x00, 0x00, 0x02, 0x02, 0x01, 0x00, 0x02, 0x05, 0x05, 0x00, 0x03, 0x07, 0x01, 0x01
        /*0010*/ 	.byte	0x02, 0x03, 0x00, 0x00, 0x02, 0x06, 0x01, 0x00, 0x04, 0x0b, 0x08, 0x00, 0x09, 0x00, 0x00, 0x00
        /*0020*/ 	.byte	0x00, 0x00, 0x00, 0x00


//--------------------- .nv.info._Z9q2_add_2dPA8192_fS0_S0_ --------------------------
	.section	.nv.info._Z9q2_add_2dPA8192_fS0_S0_,"",@"SHT_CUDA_INFO"
	.sectionflags	@""
	.align	4


	//----- nvinfo : EIATTR_CUDA_API_VERSION
	.align		4
        /*0000*/ 	.byte	0x04, 0x37
        /*0002*/ 	.short	(.L_13 - .L_12)
.L_12:
        /*0004*/ 	.word	0x00000082


	//----- nvinfo : EIATTR_KPARAM_INFO
	.align		4
.L_13:
        /*0008*/ 	.byte	0x04, 0x17
        /*000a*/ 	.short	(.L_15 - .L_14)
.L_14:
        /*000c*/ 	.word	0x00000000
        /*0010*/ 	.short	0x0002
        /*0012*/ 	.short	0x0010
        /*0014*/ 	.byte	0x00, 0xf5, 0x21, 0x00


	//----- nvinfo : EIATTR_KPARAM_INFO
	.align		4
.L_15:
        /*0018*/ 	.byte	0x04, 0x17
        /*001a*/ 	.short	(.L_17 - .L_16)
.L_16:
        /*001c*/ 	.word	0x00000000
        /*0020*/ 	.short	0x0001
        /*0022*/ 	.short	0x0008
        /*0024*/ 	.byte	0x00, 0xf5, 0x21, 0x00


	//----- nvinfo : EIATTR_KPARAM_INFO
	.align		4
.L_17:
        /*0028*/ 	.byte	0x04, 0x17
        /*002a*/ 	.short	(.L_19 - .L_18)
.L_18:
        /*002c*/ 	.word	0x00000000
        /*0030*/ 	.short	0x0000
        /*0032*/ 	.short	0x0000
        /*0034*/ 	.byte	0x00, 0xf5, 0x21, 0x00


	//----- nvinfo : EIATTR_SPARSE_MMA_MASK
	.align		4
.L_19:
        /*0038*/ 	.byte	0x03, 0x50
        /*003a*/ 	.short	0x0000


	//----- nvinfo : EIATTR_MAXREG_COUNT
	.align		4
        /*003c*/ 	.byte	0x03, 0x1b
        /*003e*/ 	.short	0x00ff


	//----- nvinfo : EIATTR_MERCURY_ISA_VERSION
	.align		4
        /*0040*/ 	.byte	0x03, 0x5f
        /*0042*/ 	.short	0x0101


	//----- nvinfo : EIATTR_VRC_CTA_INIT_COUNT
	.align		4
        /*0044*/ 	.byte	0x02, 0x4a
	.zero		1
	.zero		1


	//----- nvinfo : EIATTR_EXIT_INSTR_OFFSETS
	.align		4
        /*0048*/ 	.byte	0x04, 0x1c
        /*004a*/ 	.short	(.L_21 - .L_20)


	//   ....[0]....
.L_20:
        /*004c*/ 	.word	0x00000170


	//----- nvinfo : EIATTR_CBANK_PARAM_SIZE
	.align		4
.L_21:
        /*0050*/ 	.byte	0x03, 0x19
        /*0052*/ 	.short	0x0018


	//----- nvinfo : EIATTR_PARAM_CBANK
	.align		4
        /*0054*/ 	.byte	0x04, 0x0a
        /*0056*/ 	.short	(.L_23 - .L_22)
	.align		4
.L_22:
        /*0058*/ 	.word	index@(.nv.constant0._Z9q2_add_2dPA8192_fS0_S0_)
        /*005c*/ 	.short	0x0380
        /*005e*/ 	.short	0x0018


	//----- nvinfo : EIATTR_SW_WAR
	.align		4
.L_23:
        /*0060*/ 	.byte	0x04, 0x36
        /*0062*/ 	.short	(.L_25 - .L_24)
.L_24:
        /*0064*/ 	.word	0x00000008
.L_25:


//--------------------- .nv.info._Z9q2_add_1dPA8192_fS0_S0_ --------------------------
	.section	.nv.info._Z9q2_add_1dPA8192_fS0_S0_,"",@"SHT_CUDA_INFO"
	.sectionflags	@""
	.align	4


	//----- nvinfo : EIATTR_CUDA_API_VERSION
	.align		4
        /*0000*/ 	.byte	0x04, 0x37
        /*0002*/ 	.short	(.L_27 - .L_26)
.L_26:
        /*0004*/ 	.word	0x00000082


	//----- nvinfo : EIATTR_KPARAM_INFO
	.align		4
.L_27:
        /*0008*/ 	.byte	0x04, 0x17
        /*000a*/ 	.short	(.L_29 - .L_28)
.L_28:
        /*000c*/ 	.word	0x00000000
        /*0010*/ 	.short	0x0002
        /*0012*/ 	.short	0x0010
        /*0014*/ 	.byte	0x00, 0xf5, 0x21, 0x00


	//----- nvinfo : EIATTR_KPARAM_INFO
	.align		4
.L_29:
        /*0018*/ 	.byte	0x04, 0x17
        /*001a*/ 	.short	(.L_31 - .L_30)
.L_30:
        /*001c*/ 	.word	0x00000000
        /*0020*/ 	.short	0x0001
        /*0022*/ 	.short	0x0008
        /*0024*/ 	.byte	0x00, 0xf5, 0x21, 0x00


	//----- nvinfo : EIATTR_KPARAM_INFO
	.align		4
.L_31:
        /*0028*/ 	.byte	0x04, 0x17
        /*002a*/ 	.short	(.L_33 - .L_32)
.L_32:
        /*002c*/ 	.word	0x00000000
        /*0030*/ 	.short	0x0000
        /*0032*/ 	.short	0x0000
        /*0034*/ 	.byte	0x00, 0xf5, 0x21, 0x00


	//----- nvinfo : EIATTR_SPARSE_MMA_MASK
	.align		4
.L_33:
        /*0038*/ 	.byte	0x03, 0x50
        /*003a*/ 	.short	0x0000


	//----- nvinfo : EIATTR_MAXREG_COUNT
	.align		4
        /*003c*/ 	.byte	0x03, 0x1b
        /*003e*/ 	.short	0x00ff


	//----- nvinfo : EIATTR_MERCURY_ISA_VERSION
	.align		4
        /*0040*/ 	.byte	0x03, 0x5f
        /*0042*/ 	.short	0x0101


	//----- nvinfo : EIATTR_VRC_CTA_INIT_COUNT
	.align		4
        /*0044*/ 	.byte	0x02, 0x4a
	.zero		1
	.zero		1


	//----- nvinfo : EIATTR_EXIT_INSTR_OFFSETS
	.align		4
        /*0048*/ 	.byte	0x04, 0x1c
        /*004a*/ 	.short	(.L_35 - .L_34)


	//   ....[0]....
.L_34:
        /*004c*/ 	.word	0x00000180


	//----- nvinfo : EIATTR_CBANK_PARAM_SIZE
	.align		4
.L_35:
        /*0050*/ 	.byte	0x03, 0x19
        /*0052*/ 	.short	0x0018


	//----- nvinfo : EIATTR_PARAM_CBANK
	.align		4
        /*0054*/ 	.byte	0x04, 0x0a
        /*0056*/ 	.short	(.L_37 - .L_36)
	.align		4
.L_36:
        /*0058*/ 	.word	index@(.nv.constant0._Z9q2_add_1dPA8192_fS0_S0_)
        /*005c*/ 	.short	0x0380
        /*005e*/ 	.short	0x0018


	//----- nvinfo : EIATTR_SW_WAR
	.align		4
.L_37:
        /*0060*/ 	.byte	0x04, 0x36
        /*0062*/ 	.short	(.L_39 - .L_38)
.L_38:
        /*0064*/ 	.word	0x00000008
.L_39:


//--------------------- .nv.callgraph             --------------------------
	.section	.nv.callgraph,"",@"SHT_CUDA_CALLGRAPH"
	.align	4
	.sectionentsize	8
	.align		4
        /*0000*/ 	.word	0x00000000
	.align		4
        /*0004*/ 	.word	0xffffffff
	.align		4
        /*0008*/ 	.word	0x00000000
	.align		4
        /*000c*/ 	.word	0xfffffffe
	.align		4
        /*0010*/ 	.word	0x00000000
	.align		4
        /*0014*/ 	.word	0xfffffffd
	.align		4
        /*0018*/ 	.word	0x00000000
	.align		4
        /*001c*/ 	.word	0xfffffffc


//--------------------- .text._Z9q2_add_2dPA8192_fS0_S0_ --------------------------
	.section	.text._Z9q2_add_2dPA8192_fS0_S0_,"ax",@progbits
	.align	128
        .global         _Z9q2_add_2dPA8192_fS0_S0_
        .type           _Z9q2_add_2dPA8192_fS0_S0_,@function
        .size           _Z9q2_add_2dPA8192_fS0_S0_,(.L_x_2 - _Z9q2_add_2dPA8192_fS0_S0_)
        .other          _Z9q2_add_2dPA8192_fS0_S0_,@"STO_CUDA_ENTRY STV_DEFAULT"
_Z9q2_add_2dPA8192_fS0_S0_:
.text._Z9q2_add_2dPA8192_fS0_S0_:
[----:B------:R-:W-:Y:S01]  /*0000*/  LDC R1, c[0x0][0x37c] ;  /* 0x0000df00ff017b82 */ /* 0x000fe20000000800 */
[----:B------:R-:W0:Y:S07]  /*0010*/  S2R R9, SR_TID.X ;  /* 0x0000000000097919 */ /* 0x000e2e0000002100 */
[----:B------:R-:W1:Y:S01]  /*0020*/  LDC.64 R2, c[0x0][0x380] ;  /* 0x0000e000ff027b82 */ /* 0x000e620000000a00 */
[----:B------:R-:W0:Y:S01]  /*0030*/  LDCU UR6, c[0x0][0x360] ;  /* 0x00006c00ff0677ac */ /* 0x000e220008000800 */
[----:B------:R-:W0:Y:S01]  /*0040*/  S2R R0, SR_CTAID.X ;  /* 0x0000000000007919 */ /* 0x000e220000002500 */
[----:B------:R-:W2:Y:S01]  /*0050*/  LDCU UR7, c[0x0][0x364] ;  /* 0x00006c80ff0777ac */ /* 0x000ea20008000800 */
[----:B------:R-:W2:Y:S04]  /*0060*/  S2R R11, SR_TID.Y ;  /* 0x00000000000b7919 */ /* 0x000ea80000002200 */
[----:B------:R-:W3:Y:S01]  /*0070*/  LDC.64 R4, c[0x0][0x388] ;  /* 0x0000e200ff047b82 */ /* 0x000ee20000000a00 */
[----:B------:R-:W4:Y:S01]  /*0080*/  LDCU.64 UR4, c[0x0][0x358] ;  /* 0x00006b00ff0477ac */ /* 0x000f220008000a00 */
[----:B------:R-:W2:Y:S01]  /*0090*/  S2R R6, SR_CTAID.Y ;  /* 0x0000000000067919 */ /* 0x000ea20000002600 */
[----:B0-----:R-:W-:-:S04]  /*00a0*/  IMAD R9, R0, UR6, R9 ;  /* 0x0000000600097c24 */ /* 0x001fc8000f8e0209 */
[----:B-1----:R-:W-:-:S04]  /*00b0*/  IMAD.WIDE R2, R9, 0x8000, R2 ;  /* 0x0000800009027825 */ /* 0x002fc800078e0202 */
[----:B---3--:R-:W-:-:S04]  /*00c0*/  IMAD.WIDE R4, R9, 0x8000, R4 ;  /* 0x0000800009047825 */ /* 0x008fc800078e0204 */
[----:B--2---:R-:W-:Y:S02]  /*00d0*/  IMAD R11, R6, UR7, R11 ;  /* 0x00000007060b7c24 */ /* 0x004fe4000f8e020b */
[----:B------:R-:W0:Y:S02]  /*00e0*/  LDC.64 R6, c[0x0][0x390] ;  /* 0x0000e400ff067b82 */ /* 0x000e240000000a00 */
[----:B------:R-:W-:-:S04]  /*00f0*/  IMAD.WIDE.U32 R2, R11, 0x4, R2 ;  /* 0x000000040b027825 */ /* 0x000fc800078e0002 */
[----:B------:R-:W-:Y:S02]  /*0100*/  IMAD.WIDE.U32 R4, R11, 0x4, R4 ;  /* 0x000000040b047825 */ /* 0x000fe400078e0004 */
[----:B----4-:R-:W2:Y:S04]  /*0110*/  LDG.E R2, desc[UR4][R2.64] ;  /* 0x0000000402027981 */ /* 0x010ea8000c1e1900 */
[----:B------:R-:W2:Y:S01]  /*0120*/  LDG.E R5, desc[UR4][R4.64] ;  /* 0x0000000404057981 */ /* 0x000ea2000c1e1900 */
[----:B0-----:R-:W-:-:S04]  /*0130*/  IMAD.WIDE R6, R9, 0x8000, R6 ;  /* 0x0000800009067825 */ /* 0x001fc800078e0206 */
[----:B------:R-:W-:-:S04]  /*0140*/  IMAD.WIDE.U32 R6, R11, 0x4, R6 ;  /* 0x000000040b067825 */ /* 0x000fc800078e0006 */
[----:B--2---:R-:W-:-:S05]  /*0150*/  FADD R9, R2, R5 ;  /* 0x0000000502097221 */ /* 0x004fca0000000000 */
[----:B------:R-:W-:Y:S01]  /*0160*/  STG.E desc[UR4][R6.64], R9 ;  /* 0x0000000906007986 */ /* 0x000fe2000c101904 */
[----:B------:R-:W-:Y:S05]  /*0170*/  EXIT ;  /* 0x000000000000794d */ /* 0x000fea0003800000 */
.L_x_0:
[----:B------:R-:W-:-:S00]  /*0180*/  BRA `(.L_x_0) ;  /* 0xfffffffc00fc7947 */ /* 0x000fc0000383ffff */
[----:B------:R-:W-:-:S00]  /*0190*/  NOP ;  /* 0x0000000000007918 */ /* 0x000fc00000000000 */
        /* <DEDUP_REMOVED lines=14> */
.L_x_2:


//--------------------- .text._Z9q2_add_1dPA8192_fS0_S0_ --------------------------
	.section	.text._Z9q2_add_1dPA8192_fS0_S0_,"ax",@progbits
	.align	128
        .global         _Z9q2_add_1dPA8192_fS0_S0_
        .type           _Z9q2_add_1dPA8192_fS0_S0_,@function
        .size           _Z9q2_add_1dPA8192_fS0_S0_,(.L_x_3 - _Z9q2_add_1dPA8192_fS0_S0_)
        .other          _Z9q2_add_1dPA8192_fS0_S0_,@"STO_CUDA_ENTRY STV_DEFAULT"
_Z9q2_add_1dPA8192_fS0_S0_:
.text._Z9q2_add_1dPA8192_fS0_S0_:
[----:B------:R-:W-:Y:S01]  /*0000*/  LDC R1, c[0x0][0x37c] ;  /* 0x0000df00ff017b82 */ /* 0x000fe20000000800 */
[----:B------:R-:W0:Y:S01]  /*0010*/  S2R R0, SR_TID.X ;  /* 0x0000000000007919 */ /* 0x000e220000002100 */
[----:B------:R-:W0:Y:S06]  /*0020*/  LDCU UR4, c[0x0][0x360] ;  /* 0x00006c00ff0477ac */ /* 0x000e2c0008000800 */
[----:B------:R-:W1:Y:S01]  /*0030*/  LDC.64 R2, c[0x0][0x380] ;  /* 0x0000e000ff027b82 */ /* 0x000e620000000a00 */
[----:B------:R-:W0:Y:S07]  /*0040*/  S2R R7, SR_CTAID.X ;  /* 0x0000000000077919 */ /* 0x000e2e0000002500 */
[----:B------:R-:W2:Y:S01]  /*0050*/  LDC.64 R4, c[0x0][0x388] ;  /* 0x0000e200ff047b82 */ /* 0x000ea20000000a00 */
[----:B0-----:R-:W-:Y:S01]  /*0060*/  IMAD R0, R7, UR4, R0 ;  /* 0x0000000407007c24 */ /* 0x001fe2000f8e0200 */
[----:B------:R-:W0:Y:S04]  /*0070*/  LDCU.64 UR4, c[0x0][0x358] ;  /* 0x00006b00ff0477ac */ /* 0x000e280008000a00 */
[----:B------:R-:W-:-:S04]  /*0080*/  SHF.R.S32.HI R7, RZ, 0x1f, R0 ;  /* 0x0000001fff077819 */ /* 0x000fc80000011400 */
[----:B------:R-:W-:-:S04]  /*0090*/  LEA.HI R7, R7, R0, RZ, 0xd ;  /* 0x0000000007077211 */ /* 0x000fc800078f68ff */
[----:B------:R-:W-:Y:S02]  /*00a0*/  SHF.R.S32.HI R11, RZ, 0xd, R7 ;  /* 0x0000000dff0b7819 */ /* 0x000fe40000011407 */
[----:B------:R-:W-:Y:S02]  /*00b0*/  LOP3.LUT R9, R7, 0xffffe000, RZ, 0xc0, !PT ;  /* 0xffffe00007097812 */ /* 0x000fe400078ec0ff */
[----:B------:R-:W3:Y:S01]  /*00c0*/  LDC.64 R6, c[0x0][0x390] ;  /* 0x0000e400ff067b82 */ /* 0x000ee20000000a00 */
[----:B-1----:R-:W-:Y:S01]  /*00d0*/  IMAD.WIDE R2, R11, 0x8000, R2 ;  /* 0x000080000b027825 */ /* 0x002fe200078e0202 */
[----:B------:R-:W-:-:S03]  /*00e0*/  IADD3 R9, PT, PT, R0, -R9, RZ ;  /* 0x8000000900097210 */ /* 0x000fc60007ffe0ff */
[----:B--2---:R-:W-:-:S04]  /*00f0*/  IMAD.WIDE R4, R11, 0x8000, R4 ;  /* 0x000080000b047825 */ /* 0x004fc800078e0204 */
[----:B------:R-:W-:-:S04]  /*0100*/  IMAD.WIDE R2, R9, 0x4, R2 ;  /* 0x0000000409027825 */ /* 0x000fc800078e0202 */
[----:B------:R-:W-:Y:S02]  /*0110*/  IMAD.WIDE R4, R9, 0x4, R4 ;  /* 0x0000000409047825 */ /* 0x000fe400078e0204 */
[----:B0-----:R-:W2:Y:S04]  /*0120*/  LDG.E R2, desc[UR4][R2.64] ;  /* 0x0000000402027981 */ /* 0x001ea8000c1e1900 */
[----:B------:R-:W2:Y:S01]  /*0130*/  LDG.E R5, desc[UR4][R4.64] ;  /* 0x0000000404057981 */ /* 0x000ea2000c1e1900 */
[----:B---3--:R-:W-:-:S04]  /*0140*/  IMAD.WIDE R6, R11, 0x8000, R6 ;  /* 0x000080000b067825 */ /* 0x008fc800078e0206 */
[----:B------:R-:W-:-:S04]  /*0150*/  IMAD.WIDE R6, R9, 0x4, R6 ;  /* 0x0000000409067825 */ /* 0x000fc800078e0206 */
[----:B--2---:R-:W-:-:S05]  /*0160*/  FADD R9, R2, R5 ;  /* 0x0000000502097221 */ /* 0x004fca0000000000 */
[----:B------:R-:W-:Y:S01]  /*0170*/  STG.E desc[UR4][R6.64], R9 ;  /* 0x0000000906007986 */ /* 0x000fe2000c101904 */
[----:B------:R-:W-:Y:S05]  /*0180*/  EXIT ;  /* 0x000000000000794d */ /* 0x000fea0003800000 */
.L_x_1:
        /* <DEDUP_REMOVED lines=15> */
.L_x_3:


//--------------------- .nv.shared.reserved.0     --------------------------
	.section	.nv.shared.reserved.0,"aw",@nobits
	.weak		__nv_reservedSMEM_offset_0_alias
	.size		__nv_reservedSMEM_offset_0_alias, 0, 64
	.other		__nv_reservedSMEM_offset_0_alias,@"STO_CUDA_RESERVED_SHARED STV_DEFAULT"
__nv_reservedSMEM_offset_0_alias:
	.zero		0
	.zero		64


//--------------------- .nv.constant0._Z9q2_add_2dPA8192_fS0_S0_ --------------------------
	.section	.nv.constant0._Z9q2_add_2dPA8192_fS0_S0_,"a",@progbits
	.sectionflags	@""
	.align	4
.nv.constant0._Z9q2_add_2dPA8192_fS0_S0_:
	.zero		920


//--------------------- .nv.constant0._Z9q2_add_1dPA8192_fS0_S0_ --------------------------
	.section	.nv.constant0._Z9q2_add_1dPA8192_fS0_S0_,"a",@progbits
	.sectionflags	@""
	.align	4
.nv.constant0._Z9q2_add_1dPA8192_fS0_S0_:
	.zero		920


//--------------------- SYMBOLS --------------------------

	.type		.nv.reservedSmem.offset0,@object
	.size		.nv.reservedSmem.offset0,0x4
